//
// Generated by NVIDIA NVVM Compiler
//
// Compiler Build ID: CL-36424714
// Cuda compilation tools, release 13.0, V13.0.88
// Based on NVVM 20.0.0
//

.version 9.0
.target sm_100
.address_size 64

	// .globl	_Z19globalMem2SharedMemPfi
.extern .shared .align 16 .b8 sMem[];

.visible .entry _Z19globalMem2SharedMemPfi(
	.param .u64 .ptr .align 1 _Z19globalMem2SharedMemPfi_param_0,
	.param .u32 _Z19globalMem2SharedMemPfi_param_1
)
{
	.reg .pred 	%p<3>;
	.reg .b32 	%r<14>;
	.reg .b32 	%f<2>;
	.reg .b64 	%rd<5>;

	ld.param.u64 	%rd2, [_Z19globalMem2SharedMemPfi_param_0];
	ld.param.u32 	%r6, [_Z19globalMem2SharedMemPfi_param_1];
	mov.u32 	%r7, %ctaid.x;
	mov.u32 	%r1, %ntid.x;
	mov.u32 	%r8, %tid.x;
	mad.lo.s32 	%r13, %r7, %r1, %r8;
	setp.ge.s32 	%p1, %r13, %r6;
	@%p1 bra 	$L__BB0_3;
	mov.u32 	%r9, %nctaid.x;
	mul.lo.s32 	%r3, %r1, %r9;
	cvta.to.global.u64 	%rd1, %rd2;
	mov.u32 	%r11, sMem;
$L__BB0_2:
	mul.wide.s32 	%rd3, %r13, 4;
	add.s64 	%rd4, %rd1, %rd3;
	ld.global.nc.f32 	%f1, [%rd4];
	shl.b32 	%r10, %r13, 2;
	add.s32 	%r12, %r11, %r10;
	st.shared.f32 	[%r12], %f1;
	add.s32 	%r13, %r13, %r3;
	setp.lt.s32 	%p2, %r13, %r6;
	@%p2 bra 	$L__BB0_2;
$L__BB0_3:
	ret;

}
	// .globl	_Z19SharedMem2globalMemPfi
.visible .entry _Z19SharedMem2globalMemPfi(
	.param .u64 .ptr .align 1 _Z19SharedMem2globalMemPfi_param_0,
	.param .u32 _Z19SharedMem2globalMemPfi_param_1
)
{
	.reg .pred 	%p<3>;
	.reg .b32 	%r<14>;
	.reg .b32 	%f<2>;
	.reg .b64 	%rd<5>;

	ld.param.u64 	%rd2, [_Z19SharedMem2globalMemPfi_param_0];
	ld.param.u32 	%r6, [_Z19SharedMem2globalMemPfi_param_1];
	mov.u32 	%r7, %ctaid.x;
	mov.u32 	%r1, %ntid.x;
	mov.u32 	%r8, %tid.x;
	mad.lo.s32 	%r13, %r7, %r1, %r8;
	setp.ge.s32 	%p1, %r13, %r6;
	@%p1 bra 	$L__BB1_3;
	mov.u32 	%r9, %nctaid.x;
	mul.lo.s32 	%r3, %r1, %r9;
	cvta.to.global.u64 	%rd1, %rd2;
	mov.u32 	%r11, sMem;
$L__BB1_2:
	shl.b32 	%r10, %r13, 2;
	add.s32 	%r12, %r11, %r10;
	ld.shared.f32 	%f1, [%r12];
	mul.wide.s32 	%rd3, %r13, 4;
	add.s64 	%rd4, %rd1, %rd3;
	st.global.f32 	[%rd4], %f1;
	add.s32 	%r13, %r13, %r3;
	setp.lt.s32 	%p2, %r13, %r6;
	@%p2 bra 	$L__BB1_2;
$L__BB1_3:
	ret;

}
	// .globl	_Z19SharedMem2RegistersPfi
.visible .entry _Z19SharedMem2RegistersPfi(
	.param .u64 .ptr .align 1 _Z19SharedMem2RegistersPfi_param_0,
	.param .u32 _Z19SharedMem2RegistersPfi_param_1
)
{
	.reg .pred 	%p<4>;
	.reg .b32 	%r<14>;
	.reg .b32 	%f<5>;
	.reg .b64 	%rd<3>;

	ld.param.u64 	%rd1, [_Z19SharedMem2RegistersPfi_param_0];
	ld.param.u32 	%r6, [_Z19SharedMem2RegistersPfi_param_1];
	mov.u32 	%r7, %ctaid.x;
	mov.u32 	%r1, %ntid.x;
	mov.u32 	%r8, %tid.x;
	mad.lo.s32 	%r2, %r7, %r1, %r8;
	setp.ge.s32 	%p1, %r2, %r6;
	@%p1 bra 	$L__BB2_4;
	mov.u32 	%r9, %nctaid.x;
	mul.lo.s32 	%r3, %r1, %r9;
	mov.u32 	%r13, %r2;
$L__BB2_2:
	mov.u32 	%r4, %r13;
	add.s32 	%r13, %r4, %r3;
	setp.lt.s32 	%p2, %r13, %r6;
	@%p2 bra 	$L__BB2_2;
	shl.b32 	%r10, %r4, 2;
	mov.u32 	%r11, sMem;
	add.s32 	%r12, %r11, %r10;
	ld.shared.f32 	%f4, [%r12];
$L__BB2_4:
	setp.ne.s32 	%p3, %r2, 0;
	@%p3 bra 	$L__BB2_6;
	cvta.to.global.u64 	%rd2, %rd1;
	st.global.f32 	[%rd2], %f4;
$L__BB2_6:
	ret;

}
	// .globl	_Z19Registers2SharedMemi
.visible .entry _Z19Registers2SharedMemi(
	.param .u32 _Z19Registers2SharedMemi_param_0
)
{
	.reg .pred 	%p<3>;
	.reg .b32 	%r<14>;
	.reg .b32 	%f<2>;

	ld.param.u32 	%r6, [_Z19Registers2SharedMemi_param_0];
	mov.u32 	%r7, %ctaid.x;
	mov.u32 	%r1, %ntid.x;
	mov.u32 	%r8, %tid.x;
	mad.lo.s32 	%r13, %r7, %r1, %r8;
	setp.ge.s32 	%p1, %r13, %r6;
	@%p1 bra 	$L__BB3_3;
	mov.u32 	%r9, %nctaid.x;
	mul.lo.s32 	%r3, %r1, %r9;
	mov.u32 	%r11, sMem;
$L__BB3_2:
	cvt.rn.f32.s32 	%f1, %r13;
	shl.b32 	%r10, %r13, 2;
	add.s32 	%r12, %r11, %r10;
	st.shared.f32 	[%r12], %f1;
	add.s32 	%r13, %r13, %r3;
	setp.lt.s32 	%p2, %r13, %r6;
	@%p2 bra 	$L__BB3_2;
$L__BB3_3:
	ret;

}
	// .globl	_Z17bankConflictsReadv
.visible .entry _Z17bankConflictsReadv()
{


	ret;

}


// ===== COMPILED SASS (sm_100) =====

	.target	sm_100

	.elftype	@"ET_EXEC"


//--------------------- .note.nv.tkinfo           --------------------------
	.section	.note.nv.tkinfo,"",@"SHT_NOTE"
	.sectionflags	@"SHF_NOTE_NV_TKINFO"
	.tkinfo
        /*0018*/ 	.word	0x00000002
        /*0030*/ 	.string	""
        /*0030*/ 	.string	"ptxas"
        /*0030*/ 	.string	"Cuda compilation tools, release 13.0, V13.0.88"
        /*0030*/ 	.string	"Build cuda_13.0.r13.0/compiler.36424714_0"
        /*0030*/ 	.string	"-arch sm_100 -m 64 "



//--------------------- .note.nv.cuinfo           --------------------------
	.section	.note.nv.cuinfo,"",@"SHT_NOTE"
	.sectionflags	@"SHF_NOTE_NV_CUINFO"
        /*0018*/ 	.short	0x0002
        /*001a*/ 	.short	0x0064
        /*001c*/ 	.short	0x0082
	.zero		2


//--------------------- .nv.info                  --------------------------
	.section	.nv.info,"",@"SHT_CUDA_INFO"
	.align	4


	//----- nvinfo : EIATTR_REGCOUNT
	.align		4
        /*0000*/ 	.byte	0x04, 0x2f
        /*0002*/ 	.short	(.L_1 - .L_0)
	.align		4
.L_0:
        /*0004*/ 	.word	index@(_Z19globalMem2SharedMemPfi)
        /*0008*/ 	.word	0x0000000c


	//----- nvinfo : EIATTR_FRAME_SIZE
	.align		4
.L_1:
        /*000c*/ 	.byte	0x04, 0x11
        /*000e*/ 	.short	(.L_3 - .L_2)
	.align		4
.L_2:
        /*0010*/ 	.word	index@(_Z19globalMem2SharedMemPfi)
        /*0014*/ 	.word	0x00000000


	//----- nvinfo : EIATTR_REGCOUNT
	.align		4
.L_3:
        /*0018*/ 	.byte	0x04, 0x2f
        /*001a*/ 	.short	(.L_5 - .L_4)
	.align		4
.L_4:
        /*001c*/ 	.word	index@(_Z19SharedMem2globalMemPfi)
        /*0020*/ 	.word	0x0000000c


	//----- nvinfo : EIATTR_FRAME_SIZE
	.align		4
.L_5:
        /*0024*/ 	.byte	0x04, 0x11
        /*0026*/ 	.short	(.L_7 - .L_6)
	.align		4
.L_6:
        /*0028*/ 	.word	index@(_Z19SharedMem2globalMemPfi)
        /*002c*/ 	.word	0x00000000


	//----- nvinfo : EIATTR_REGCOUNT
	.align		4
.L_7:
        /*0030*/ 	.byte	0x04, 0x2f
        /*0032*/ 	.short	(.L_9 - .L_8)
	.align		4
.L_8:
        /*0034*/ 	.word	index@(_Z19SharedMem2RegistersPfi)
        /*0038*/ 	.word	0x00000008


	//----- nvinfo : EIATTR_FRAME_SIZE
	.align		4
.L_9:
        /*003c*/ 	.byte	0x04, 0x11
        /*003e*/ 	.short	(.L_11 - .L_10)
	.align		4
.L_10:
        /*0040*/ 	.word	index@(_Z19SharedMem2RegistersPfi)
        /*0044*/ 	.word	0x00000000


	//----- nvinfo : EIATTR_REGCOUNT
	.align		4
.L_11:
        /*0048*/ 	.byte	0x04, 0x2f
        /*004a*/ 	.short	(.L_13 - .L_12)
	.align		4
.L_12:
        /*004c*/ 	.word	index@(_Z19Registers2SharedMemi)
        /*0050*/ 	.word	0x00000008


	//----- nvinfo : EIATTR_FRAME_SIZE
	.align		4
.L_13:
        /*0054*/ 	.byte	0x04, 0x11
        /*0056*/ 	.short	(.L_15 - .L_14)
	.align		4
.L_14:
        /*0058*/ 	.word	index@(_Z19Registers2SharedMemi)
        /*005c*/ 	.word	0x00000000


	//----- nvinfo : EIATTR_REGCOUNT
	.align		4
.L_15:
        /*0060*/ 	.byte	0x04, 0x2f
        /*0062*/ 	.short	(.L_17 - .L_16)
	.align		4
.L_16:
        /*0064*/ 	.word	index@(_Z17bankConflictsReadv)
        /*0068*/ 	.word	0x00000004


	//----- nvinfo : EIATTR_FRAME_SIZE
	.align		4
.L_17:
        /*006c*/ 	.byte	0x04, 0x11
        /*006e*/ 	.short	(.L_19 - .L_18)
	.align		4
.L_18:
        /*0070*/ 	.word	index@(_Z17bankConflictsReadv)
        /*0074*/ 	.word	0x00000000


	//----- nvinfo : EIATTR_MIN_STACK_SIZE
	.align		4
.L_19:
        /*0078*/ 	.byte	0x04, 0x12
        /*007a*/ 	.short	(.L_21 - .L_20)
	.align		4
.L_20:
        /*007c*/ 	.word	index@(_Z17bankConflictsReadv)
        /*0080*/ 	.word	0x00000000


	//----- nvinfo : EIATTR_MIN_STACK_SIZE
	.align		4
.L_21:
        /*0084*/ 	.byte	0x04, 0x12
        /*0086*/ 	.short	(.L_23 - .L_22)
	.align		4
.L_22:
        /*0088*/ 	.word	index@(_Z19Registers2SharedMemi)
        /*008c*/ 	.word	0x00000000


	//----- nvinfo : EIATTR_MIN_STACK_SIZE
	.align		4
.L_23:
        /*0090*/ 	.byte	0x04, 0x12
        /*0092*/ 	.short	(.L_25 - .L_24)
	.align		4
.L_24:
        /*0094*/ 	.word	index@(_Z19SharedMem2RegistersPfi)
        /*0098*/ 	.word	0x00000000


	//----- nvinfo : EIATTR_MIN_STACK_SIZE
	.align		4
.L_25:
        /*009c*/ 	.byte	0x04, 0x12
        /*009e*/ 	.short	(.L_27 - .L_26)
	.align		4
.L_26:
        /*00a0*/ 	.word	index@(_Z19SharedMem2globalMemPfi)
        /*00a4*/ 	.word	0x00000000


	//----- nvinfo : EIATTR_MIN_STACK_SIZE
	.align		4
.L_27:
        /*00a8*/ 	.byte	0x04, 0x12
        /*00aa*/ 	.short	(.L_29 - .L_28)
	.align		4
.L_28:
        /*00ac*/ 	.word	index@(_Z19globalMem2SharedMemPfi)
        /*00b0*/ 	.word	0x00000000
.L_29:


//--------------------- .nv.compat                --------------------------
	.section	.nv.compat,"",@"SHT_CUDA_COMPAT_INFO"
	.align	4
        /*0000*/ 	.byte	0x02, 0x09, 0x00, 0x00, 0x02, 0x02, 0x01, 0x00, 0x02, 0x05, 0x05, 0x00, 0x03, 0x07, 0x01, 0x01
        /*0010*/ 	.byte	0x02, 0x03, 0x00, 0x00, 0x02, 0x06, 0x01, 0x00, 0x04, 0x0b, 0x08, 0x00, 0x09, 0x00, 0x00, 0x00
        /*0020*/ 	.byte	0x00, 0x00, 0x00, 0x00


//--------------------- .nv.info._Z17bankConflictsReadv --------------------------
	.section	.nv.info._Z17bankConflictsReadv,"",@"SHT_CUDA_INFO"
	.sectionflags	@""
	.align	4


	//----- nvinfo : EIATTR_CUDA_API_VERSION
	.align		4
        /*0000*/ 	.byte	0x04, 0x37
        /*0002*/ 	.short	(.L_31 - .L_30)
.L_30:
        /*0004*/ 	.word	0x00000082


	//----- nvinfo : EIATTR_SPARSE_MMA_MASK
	.align		4
.L_31:
        /*0008*/ 	.byte	0x03, 0x50
        /*000a*/ 	.short	0x0000


	//----- nvinfo : EIATTR_MAXREG_COUNT
	.align		4
        /*000c*/ 	.byte	0x03, 0x1b
        /*000e*/ 	.short	0x00ff


	//----- nvinfo : EIATTR_MERCURY_ISA_VERSION
	.align		4
        /*0010*/ 	.byte	0x03, 0x5f
        /*0012*/ 	.short	0x0101


	//----- nvinfo : EIATTR_VRC_CTA_INIT_COUNT
	.align		4
        /*0014*/ 	.byte	0x02, 0x4a
	.zero		1
	.zero		1


	//----- nvinfo : EIATTR_EXIT_INSTR_OFFSETS
	.align		4
        /*0018*/ 	.byte	0x04, 0x1c
        /*001a*/ 	.short	(.L_33 - .L_32)


	//   ....[0]....
.L_32:
        /*001c*/ 	.word	0x00000010


	//----- nvinfo : EIATTR_SW_WAR
	.align		4
.L_33:
        /*0020*/ 	.byte	0x04, 0x36
        /*0022*/ 	.short	(.L_35 - .L_34)
.L_34:
        /*0024*/ 	.word	0x00000008
.L_35:


//--------------------- .nv.info._Z19Registers2SharedMemi --------------------------
	.section	.nv.info._Z19Registers2SharedMemi,"",@"SHT_CUDA_INFO"
	.sectionflags	@""
	.align	4


	//----- nvinfo : EIATTR_CUDA_API_VERSION
	.align		4
        /*0000*/ 	.byte	0x04, 0x37
        /*0002*/ 	.short	(.L_37 - .L_36)
.L_36:
        /*0004*/ 	.word	0x00000082


	//----- nvinfo : EIATTR_KPARAM_INFO
	.align		4
.L_37:
        /*0008*/ 	.byte	0x04, 0x17
        /*000a*/ 	.short	(.L_39 - .L_38)
.L_38:
        /*000c*/ 	.word	0x00000000
        /*0010*/ 	.short	0x0000
        /*0012*/ 	.short	0x0000
        /*0014*/ 	.byte	0x00, 0xf0, 0x11, 0x00


	//----- nvinfo : EIATTR_SPARSE_MMA_MASK
	.align		4
.L_39:
        /*0018*/ 	.byte	0x03, 0x50
        /*001a*/ 	.short	0x0000


	//----- nvinfo : EIATTR_MAXREG_COUNT
	.align		4
        /*001c*/ 	.byte	0x03, 0x1b
        /*001e*/ 	.short	0x00ff


	//----- nvinfo : EIATTR_MERCURY_ISA_VERSION
	.align		4
        /*0020*/ 	.byte	0x03, 0x5f
        /*0022*/ 	.short	0x0101


	//----- nvinfo : EIATTR_VRC_CTA_INIT_COUNT
	.align		4
        /*0024*/ 	.byte	0x02, 0x4a
	.zero		1
	.zero		1


	//----- nvinfo : EIATTR_EXIT_INSTR_OFFSETS
	.align		4
        /*0028*/ 	.byte	0x04, 0x1c
        /*002a*/ 	.short	(.L_41 - .L_40)


	//   ....[0]....
.L_40:
        /*002c*/ 	.word	0x00000070


	//   ....[1]....
        /*0030*/ 	.word	0x00000130


	//----- nvinfo : EIATTR_CRS_STACK_SIZE
	.align		4
.L_41:
        /*0034*/ 	.byte	0x04, 0x1e
        /*0036*/ 	.short	(.L_43 - .L_42)
.L_42:
        /*0038*/ 	.word	0x00000000


	//----- nvinfo : EIATTR_CBANK_PARAM_SIZE
	.align		4
.L_43:
        /*003c*/ 	.byte	0x03, 0x19
        /*003e*/ 	.short	0x0004


	//----- nvinfo : EIATTR_PARAM_CBANK
	.align		4
        /*0040*/ 	.byte	0x04, 0x0a
        /*0042*/ 	.short	(.L_45 - .L_44)
	.align		4
.L_44:
        /*0044*/ 	.word	index@(.nv.constant0._Z19Registers2SharedMemi)
        /*0048*/ 	.short	0x0380
        /*004a*/ 	.short	0x0004


	//----- nvinfo : EIATTR_SW_WAR
	.align		4
.L_45:
        /*004c*/ 	.byte	0x04, 0x36
        /*004e*/ 	.short	(.L_47 - .L_46)
.L_46:
        /*0050*/ 	.word	0x00000008
.L_47:


//--------------------- .nv.info._Z19SharedMem2RegistersPfi --------------------------
	.section	.nv.info._Z19SharedMem2RegistersPfi,"",@"SHT_CUDA_INFO"
	.sectionflags	@""
	.align	4


	//----- nvinfo : EIATTR_CUDA_API_VERSION
	.align		4
        /*0000*/ 	.byte	0x04, 0x37
        /*0002*/ 	.short	(.L_49 - .L_48)
.L_48:
        /*0004*/ 	.word	0x00000082


	//----- nvinfo : EIATTR_KPARAM_INFO
	.align		4
.L_49:
        /*0008*/ 	.byte	0x04, 0x17
        /*000a*/ 	.short	(.L_51 - .L_50)
.L_50:
        /*000c*/ 	.word	0x00000000
        /*0010*/ 	.short	0x0001
        /*0012*/ 	.short	0x0008
        /*0014*/ 	.byte	0x00, 0xf0, 0x11, 0x00


	//----- nvinfo : EIATTR_KPARAM_INFO
	.align		4
.L_51:
        /*0018*/ 	.byte	0x04, 0x17
        /*001a*/ 	.short	(.L_53 - .L_52)
.L_52:
        /*001c*/ 	.word	0x00000000
        /*0020*/ 	.short	0x0000
        /*0022*/ 	.short	0x0000
        /*0024*/ 	.byte	0x00, 0xf5, 0x21, 0x00


	//----- nvinfo : EIATTR_SPARSE_MMA_MASK
	.align		4
.L_53:
        /*0028*/ 	.byte	0x03, 0x50
        /*002a*/ 	.short	0x0000


	//----- nvinfo : EIATTR_MAXREG_COUNT
	.align		4
        /*002c*/ 	.byte	0x03, 0x1b
        /*002e*/ 	.short	0x00ff


	//----- nvinfo : EIATTR_MERCURY_ISA_VERSION
	.align		4
        /*0030*/ 	.byte	0x03, 0x5f
        /*0032*/ 	.short	0x0101


	//----- nvinfo : EIATTR_VRC_CTA_INIT_COUNT
	.align		4
        /*0034*/ 	.byte	0x02, 0x4a
	.zero		1
	.zero		1


	//----- nvinfo : EIATTR_EXIT_INSTR_OFFSETS
	.align		4
        /*0038*/ 	.byte	0x04, 0x1c
        /*003a*/ 	.short	(.L_55 - .L_54)


	//   ....[0]....
.L_54:
        /*003c*/ 	.word	0x00000190


	//   ....[1]....
        /*0040*/ 	.word	0x000001d0


	//----- nvinfo : EIATTR_CRS_STACK_SIZE
	.align		4
.L_55:
        /*0044*/ 	.byte	0x04, 0x1e
        /*0046*/ 	.short	(.L_57 - .L_56)
.L_56:
        /*0048*/ 	.word	0x00000000


	//----- nvinfo : EIATTR_CBANK_PARAM_SIZE
	.align		4
.L_57:
        /*004c*/ 	.byte	0x03, 0x19
        /*004e*/ 	.short	0x000c


	//----- nvinfo : EIATTR_PARAM_CBANK
	.align		4
        /*0050*/ 	.byte	0x04, 0x0a
        /*0052*/ 	.short	(.L_59 - .L_58)
	.align		4
.L_58:
        /*0054*/ 	.word	index@(.nv.constant0._Z19SharedMem2RegistersPfi)
        /*0058*/ 	.short	0x0380
        /*005a*/ 	.short	0x000c


	//----- nvinfo : EIATTR_SW_WAR
	.align		4
.L_59:
        /*005c*/ 	.byte	0x04, 0x36
        /*005e*/ 	.short	(.L_61 - .L_60)
.L_60:
        /*0060*/ 	.word	0x00000008
.L_61:


//--------------------- .nv.info._Z19SharedMem2globalMemPfi --------------------------
	.section	.nv.info._Z19SharedMem2globalMemPfi,"",@"SHT_CUDA_INFO"
	.sectionflags	@""
	.align	4


	//----- nvinfo : EIATTR_CUDA_API_VERSION
	.align		4
        /*0000*/ 	.byte	0x04, 0x37
        /*0002*/ 	.short	(.L_63 - .L_62)
.L_62:
        /*0004*/ 	.word	0x00000082


	//----- nvinfo : EIATTR_KPARAM_INFO
	.align		4
.L_63:
        /*0008*/ 	.byte	0x04, 0x17
        /*000a*/ 	.short	(.L_65 - .L_64)
.L_64:
        /*000c*/ 	.word	0x00000000
        /*0010*/ 	.short	0x0001
        /*0012*/ 	.short	0x0008
        /*0014*/ 	.byte	0x00, 0xf0, 0x11, 0x00


	//----- nvinfo : EIATTR_KPARAM_INFO
	.align		4
.L_65:
        /*0018*/ 	.byte	0x04, 0x17
        /*001a*/ 	.short	(.L_67 - .L_66)
.L_66:
        /*001c*/ 	.word	0x00000000
        /*0020*/ 	.short	0x0000
        /*0022*/ 	.short	0x0000
        /*0024*/ 	.byte	0x00, 0xf5, 0x21, 0x00


	//----- nvinfo : EIATTR_SPARSE_MMA_MASK
	.align		4
.L_67:
        /*0028*/ 	.byte	0x03, 0x50
        /*002a*/ 	.short	0x0000


	//----- nvinfo : EIATTR_MAXREG_COUNT
	.align		4
        /*002c*/ 	.byte	0x03, 0x1b
        /*002e*/ 	.short	0x00ff


	//----- nvinfo : EIATTR_MERCURY_ISA_VERSION
	.align		4
        /*0030*/ 	.byte	0x03, 0x5f
        /*0032*/ 	.short	0x0101


	//----- nvinfo : EIATTR_VRC_CTA_INIT_COUNT
	.align		4
        /*0034*/ 	.byte	0x02, 0x4a
	.zero		1
	.zero		1


	//----- nvinfo : EIATTR_EXIT_INSTR_OFFSETS
	.align		4
        /*0038*/ 	.byte	0x04, 0x1c
        /*003a*/ 	.short	(.L_69 - .L_68)


	//   ....[0]....
.L_68:
        /*003c*/ 	.word	0x00000070


	//   ....[1]....
        /*0040*/ 	.word	0x00000160


	//----- nvinfo : EIATTR_CRS_STACK_SIZE
	.align		4
.L_69:
        /*0044*/ 	.byte	0x04, 0x1e
        /*0046*/ 	.short	(.L_71 - .L_70)
.L_70:
        /*0048*/ 	.word	0x00000000


	//----- nvinfo : EIATTR_CBANK_PARAM_SIZE
	.align		4
.L_71:
        /*004c*/ 	.byte	0x03, 0x19
        /*004e*/ 	.short	0x000c


	//----- nvinfo : EIATTR_PARAM_CBANK
	.align		4
        /*0050*/ 	.byte	0x04, 0x0a
        /*0052*/ 	.short	(.L_73 - .L_72)
	.align		4
.L_72:
        /*0054*/ 	.word	index@(.nv.constant0._Z19SharedMem2globalMemPfi)
        /*0058*/ 	.short	0x0380
        /*005a*/ 	.short	0x000c


	//----- nvinfo : EIATTR_SW_WAR
	.align		4
.L_73:
        /*005c*/ 	.byte	0x04, 0x36
        /*005e*/ 	.short	(.L_75 - .L_74)
.L_74:
        /*0060*/ 	.word	0x00000008
.L_75:


//--------------------- .nv.info._Z19globalMem2SharedMemPfi --------------------------
	.section	.nv.info._Z19globalMem2SharedMemPfi,"",@"SHT_CUDA_INFO"
	.sectionflags	@""
	.align	4


	//----- nvinfo : EIATTR_CUDA_API_VERSION
	.align		4
        /*0000*/ 	.byte	0x04, 0x37
        /*0002*/ 	.short	(.L_77 - .L_76)
.L_76:
        /*0004*/ 	.word	0x00000082


	//----- nvinfo : EIATTR_KPARAM_INFO
	.align		4
.L_77:
        /*0008*/ 	.byte	0x04, 0x17
        /*000a*/ 	.short	(.L_79 - .L_78)
.L_78:
        /*000c*/ 	.word	0x00000000
        /*0010*/ 	.short	0x0001
        /*0012*/ 	.short	0x0008
        /*0014*/ 	.byte	0x00, 0xf0, 0x11, 0x00


	//----- nvinfo : EIATTR_KPARAM_INFO
	.align		4
.L_79:
        /*0018*/ 	.byte	0x04, 0x17
        /*001a*/ 	.short	(.L_81 - .L_80)
.L_80:
        /*001c*/ 	.word	0x00000000
        /*0020*/ 	.short	0x0000
        /*0022*/ 	.short	0x0000
        /*0024*/ 	.byte	0x00, 0xf5, 0x21, 0x00


	//----- nvinfo : EIATTR_SPARSE_MMA_MASK
	.align		4
.L_81:
        /*0028*/ 	.byte	0x03, 0x50
        /*002a*/ 	.short	0x0000


	//----- nvinfo : EIATTR_MAXREG_COUNT
	.align		4
        /*002c*/ 	.byte	0x03, 0x1b
        /*002e*/ 	.short	0x00ff


	//----- nvinfo : EIATTR_MERCURY_ISA_VERSION
	.align		4
        /*0030*/ 	.byte	0x03, 0x5f
        /*0032*/ 	.short	0x0101


	//----- nvinfo : EIATTR_VRC_CTA_INIT_COUNT
	.align		4
        /*0034*/ 	.byte	0x02, 0x4a
	.zero		1
	.zero		1


	//----- nvinfo : EIATTR_EXIT_INSTR_OFFSETS
	.align		4
        /*0038*/ 	.byte	0x04, 0x1c
        /*003a*/ 	.short	(.L_83 - .L_82)


	//   ....[0]....
.L_82:
        /*003c*/ 	.word	0x00000070


	//   ....[1]....
        /*0040*/ 	.word	0x00000160


	//----- nvinfo : EIATTR_CRS_STACK_SIZE
	.align		4
.L_83:
        /*0044*/ 	.byte	0x04, 0x1e
        /*0046*/ 	.short	(.L_85 - .L_84)
.L_84:
        /*0048*/ 	.word	0x00000000


	//----- nvinfo : EIATTR_CBANK_PARAM_SIZE
	.align		4
.L_85:
        /*004c*/ 	.byte	0x03, 0x19
        /*004e*/ 	.short	0x000c


	//----- nvinfo : EIATTR_PARAM_CBANK
	.align		4
        /*0050*/ 	.byte	0x04, 0x0a
        /*0052*/ 	.short	(.L_87 - .L_86)
	.align		4
.L_86:
        /*0054*/ 	.word	index@(.nv.constant0._Z19globalMem2SharedMemPfi)
        /*0058*/ 	.short	0x0380
        /*005a*/ 	.short	0x000c


	//----- nvinfo : EIATTR_SW_WAR
	.align		4
.L_87:
        /*005c*/ 	.byte	0x04, 0x36
        /*005e*/ 	.short	(.L_89 - .L_88)
.L_88:
        /*0060*/ 	.word	0x00000008
.L_89:


//--------------------- .nv.callgraph             --------------------------
	.section	.nv.callgraph,"",@"SHT_CUDA_CALLGRAPH"
	.align	4
	.sectionentsize	8
	.align		4
        /*0000*/ 	.word	0x00000000
	.align		4
        /*0004*/ 	.word	0xffffffff
	.align		4
        /*0008*/ 	.word	0x00000000
	.align		4
        /*000c*/ 	.word	0xfffffffe
	.align		4
        /*0010*/ 	.word	0x00000000
	.align		4
        /*0014*/ 	.word	0xfffffffd
	.align		4
        /*0018*/ 	.word	0x00000000
	.align		4
        /*001c*/ 	.word	0xfffffffc


//--------------------- .text._Z17bankConflictsReadv --------------------------
	.section	.text._Z17bankConflictsReadv,"ax",@progbits
	.align	128
        .global         _Z17bankConflictsReadv
        .type           _Z17bankConflictsReadv,@function
        .size           _Z17bankConflictsReadv,(.L_x_12 - _Z17bankConflictsReadv)
        .other          _Z17bankConflictsReadv,@"STO_CUDA_ENTRY STV_DEFAULT"
_Z17bankConflictsReadv:
.text._Z17bankConflictsReadv:
[----:B------:R-:W-:Y:S01]  /*0000*/  LDC R1, c[0x0][0x37c] ;  /* 0x0000df00ff017b82 */ /* 0x000fe20000000800 */
[----:B------:R-:W-:Y:S05]  /*0010*/  EXIT ;  /* 0x000000000000794d */ /* 0x000fea0003800000 */
.L_x_0:
[----:B------:R-:W-:-:S00]  /*0020*/  BRA `(.L_x_0) ;  /* 0xfffffffc00fc7947 */ /* 0x000fc0000383ffff */
[----:B------:R-:W-:-:S00]  /*0030*/  NOP ;  /* 0x0000000000007918 */ /* 0x000fc00000000000 */
        /* <DEDUP_REMOVED lines=12> */
.L_x_12:


//--------------------- .text._Z19Registers2SharedMemi --------------------------
	.section	.text._Z19Registers2SharedMemi,"ax",@progbits
	.align	128
        .global         _Z19Registers2SharedMemi
        .type           _Z19Registers2SharedMemi,@function
        .size           _Z19Registers2SharedMemi,(.L_x_13 - _Z19Registers2SharedMemi)
        .other          _Z19Registers2SharedMemi,@"STO_CUDA_ENTRY STV_DEFAULT"
_Z19Registers2SharedMemi:
.text._Z19Registers2SharedMemi:
[----:B------:R-:W-:Y:S01]  /*0000*/  LDC R1, c[0x0][0x37c] ;  /* 0x0000df00ff017b82 */ /* 0x000fe20000000800 */
[----:B------:R-:W0:Y:S07]  /*0010*/  S2R R0, SR_TID.X ;  /* 0x0000000000007919 */ /* 0x000e2e0000002100 */
[----:B------:R-:W0:Y:S01]  /*0020*/  S2UR UR4, SR_CTAID.X ;  /* 0x00000000000479c3 */ /* 0x000e220000002500 */
[----:B------:R-:W1:Y:S07]  /*0030*/  LDCU UR7, c[0x0][0x380] ;  /* 0x00007000ff0777ac */ /* 0x000e6e0008000800 */
[----:B------:R-:W0:Y:S02]  /*0040*/  LDC R3, c[0x0][0x360] ;  /* 0x0000d800ff037b82 */ /* 0x000e240000000800 */
[----:B0-----:R-:W-:-:S05]  /*0050*/  IMAD R0, R3, UR4, R0 ;  /* 0x0000000403007c24 */ /* 0x001fca000f8e0200 */
[----:B-1----:R-:W-:-:S13]  /*0060*/  ISETP.GE.AND P0, PT, R0, UR7, PT ;  /* 0x0000000700007c0c */ /* 0x002fda000bf06270 */
[----:B------:R-:W-:Y:S05]  /*0070*/  @P0 EXIT ;  /* 0x000000000000094d */ /* 0x000fea0003800000 */
[----:B------:R-:W0:Y:S01]  /*0080*/  S2UR UR5, SR_CgaCtaId ;  /* 0x00000000000579c3 */ /* 0x000e220000008800 */
[----:B------:R-:W1:Y:S01]  /*0090*/  LDCU UR6, c[0x0][0x370] ;  /* 0x00006e00ff0677ac */ /* 0x000e620008000800 */
[----:B------:R-:W-:Y:S01]  /*00a0*/  UMOV UR4, 0x400 ;  /* 0x0000040000047882 */ /* 0x000fe20000000000 */
[----:B-1----:R-:W-:Y:S01]  /*00b0*/  IMAD R3, R3, UR6, RZ ;  /* 0x0000000603037c24 */ /* 0x002fe2000f8e02ff */
[----:B0-----:R-:W-:-:S12]  /*00c0*/  ULEA UR4, UR5, UR4, 0x18 ;  /* 0x0000000405047291 */ /* 0x001fd8000f8ec0ff */
.L_x_1:
[----:B------:R-:W-:Y:S02]  /*00d0*/  I2FP.F32.S32 R2, R0 ;  /* 0x0000000000027245 */ /* 0x000fe40000201400 */
[----:B------:R-:W-:Y:S01]  /*00e0*/  LEA R5, R0, UR4, 0x2 ;  /* 0x0000000400057c11 */ /* 0x000fe2000f8e10ff */
[----:B------:R-:W-:-:S04]  /*00f0*/  IMAD.IADD R0, R3, 0x1, R0 ;  /* 0x0000000103007824 */ /* 0x000fc800078e0200 */
[----:B------:R0:W-:Y:S01]  /*0100*/  STS [R5], R2 ;  /* 0x0000000205007388 */ /* 0x0001e20000000800 */
[----:B------:R-:W-:-:S13]  /*0110*/  ISETP.GE.AND P0, PT, R0, UR7, PT ;  /* 0x0000000700007c0c */ /* 0x000fda000bf06270 */
[----:B0-----:R-:W-:Y:S05]  /*0120*/  @!P0 BRA `(.L_x_1) ;  /* 0xfffffffc00e88947 */ /* 0x001fea000383ffff */
[----:B------:R-:W-:Y:S05]  /*0130*/  EXIT ;  /* 0x000000000000794d */ /* 0x000fea0003800000 */
.L_x_2:
        /* <DEDUP_REMOVED lines=12> */
.L_x_13:


//--------------------- .text._Z19SharedMem2RegistersPfi --------------------------
	.section	.text._Z19SharedMem2RegistersPfi,"ax",@progbits
	.align	128
        .global         _Z19SharedMem2RegistersPfi
        .type           _Z19SharedMem2RegistersPfi,@function
        .size           _Z19SharedMem2RegistersPfi,(.L_x_14 - _Z19SharedMem2RegistersPfi)
        .other          _Z19SharedMem2RegistersPfi,@"STO_CUDA_ENTRY STV_DEFAULT"
_Z19SharedMem2RegistersPfi:
.text._Z19SharedMem2RegistersPfi:
[----:B------:R-:W-:Y:S01]  /*0000*/  LDC R1, c[0x0][0x37c] ;  /* 0x0000df00ff017b82 */ /* 0x000fe20000000800 */
[----:B------:R-:W0:Y:S07]  /*0010*/  S2R R3, SR_TID.X ;  /* 0x0000000000037919 */ /* 0x000e2e0000002100 */
[----:B------:R-:W0:Y:S01]  /*0020*/  S2UR UR4, SR_CTAID.X ;  /* 0x00000000000479c3 */ /* 0x000e220000002500 */
[----:B------:R-:W1:Y:S01]  /*0030*/  LDCU UR6, c[0x0][0x388] ;  /* 0x00007100ff0677ac */ /* 0x000e620008000800 */
[----:B------:R-:W-:Y:S06]  /*0040*/  BSSY.RECONVERGENT B0, `(.L_x_3) ;  /* 0x0000013000007945 */ /* 0x000fec0003800200 */
[----:B------:R-:W0:Y:S02]  /*0050*/  LDC R2, c[0x0][0x360] ;  /* 0x0000d800ff027b82 */ /* 0x000e240000000800 */
[----:B0-----:R-:W-:-:S05]  /*0060*/  IMAD R0, R2, UR4, R3 ;  /* 0x0000000402007c24 */ /* 0x001fca000f8e0203 */
[----:B-1----:R-:W-:-:S13]  /*0070*/  ISETP.GE.AND P0, PT, R0, UR6, PT ;  /* 0x0000000600007c0c */ /* 0x002fda000bf06270 */
[----:B------:R-:W-:Y:S05]  /*0080*/  @P0 BRA `(.L_x_4) ;  /* 0x0000000000380947 */ /* 0x000fea0003800000 */
[----:B------:R-:W0:Y:S01]  /*0090*/  LDCU UR4, c[0x0][0x370] ;  /* 0x00006e00ff0477ac */ /* 0x000e220008000800 */
[----:B------:R-:W-:Y:S01]  /*00a0*/  BSSY.RECONVERGENT B1, `(.L_x_5) ;  /* 0x0000007000017945 */ /* 0x000fe20003800200 */
[----:B------:R-:W-:Y:S02]  /*00b0*/  IMAD.MOV.U32 R3, RZ, RZ, R0 ;  /* 0x000000ffff037224 */ /* 0x000fe400078e0000 */
[----:B0-----:R-:W-:-:S07]  /*00c0*/  IMAD R2, R2, UR4, RZ ;  /* 0x0000000402027c24 */ /* 0x001fce000f8e02ff */
.L_x_6:
[----:B------:R-:W-:Y:S01]  /*00d0*/  MOV R4, R3 ;  /* 0x0000000300047202 */ /* 0x000fe20000000f00 */
[----:B------:R-:W-:-:S05]  /*00e0*/  IMAD.IADD R3, R2, 0x1, R3 ;  /* 0x0000000102037824 */ /* 0x000fca00078e0203 */
[----:B------:R-:W-:-:S13]  /*00f0*/  ISETP.GE.AND P0, PT, R3, UR6, PT ;  /* 0x0000000603007c0c */ /* 0x000fda000bf06270 */
[----:B------:R-:W-:Y:S05]  /*0100*/  @!P0 BRA `(.L_x_6) ;  /* 0xfffffffc00f08947 */ /* 0x000fea000383ffff */
[----:B------:R-:W-:Y:S05]  /*0110*/  BSYNC.RECONVERGENT B1 ;  /* 0x0000000000017941 */ /* 0x000fea0003800200 */
.L_x_5:
[----:B------:R-:W0:Y:S01]  /*0120*/  S2UR UR5, SR_CgaCtaId ;  /* 0x00000000000579c3 */ /* 0x000e220000008800 */
[----:B------:R-:W-:Y:S02]  /*0130*/  UMOV UR4, 0x400 ;  /* 0x0000040000047882 */ /* 0x000fe40000000000 */
[----:B0-----:R-:W-:-:S06]  /*0140*/  ULEA UR4, UR5, UR4, 0x18 ;  /* 0x0000000405047291 */ /* 0x001fcc000f8ec0ff */
[----:B------:R-:W-:-:S05]  /*0150*/  LEA R2, R4, UR4, 0x2 ;  /* 0x0000000404027c11 */ /* 0x000fca000f8e10ff */
[----:B------:R0:W1:Y:S02]  /*0160*/  LDS R5, [R2] ;  /* 0x0000000002057984 */ /* 0x0000640000000800 */
.L_x_4:
[----:B------:R-:W-:Y:S05]  /*0170*/  BSYNC.RECONVERGENT B0 ;  /* 0x0000000000007941 */ /* 0x000fea0003800200 */
.L_x_3:
[----:B------:R-:W-:-:S13]  /*0180*/  ISETP.NE.AND P0, PT, R0, RZ, PT ;  /* 0x000000ff0000720c */ /* 0x000fda0003f05270 */
[----:B------:R-:W-:Y:S05]  /*0190*/  @P0 EXIT ;  /* 0x000000000000094d */ /* 0x000fea0003800000 */
[----:B0-----:R-:W1:Y:S01]  /*01a0*/  LDC.64 R2, c[0x0][0x380] ;  /* 0x0000e000ff027b82 */ /* 0x001e620000000a00 */
[----:B------:R-:W1:Y:S02]  /*01b0*/  LDCU.64 UR4, c[0x0][0x358] ;  /* 0x00006b00ff0477ac */ /* 0x000e640008000a00 */
[----:B-1----:R-:W-:Y:S01]  /*01c0*/  STG.E desc[UR4][R2.64], R5 ;  /* 0x0000000502007986 */ /* 0x002fe2000c101904 */
[----:B------:R-:W-:Y:S05]  /*01d0*/  EXIT ;  /* 0x000000000000794d */ /* 0x000fea0003800000 */
.L_x_7:
        /* <DEDUP_REMOVED lines=10> */
.L_x_14:


//--------------------- .text._Z19SharedMem2globalMemPfi --------------------------
	.section	.text._Z19SharedMem2globalMemPfi,"ax",@progbits
	.align	128
        .global         _Z19SharedMem2globalMemPfi
        .type           _Z19SharedMem2globalMemPfi,@function
        .size           _Z19SharedMem2globalMemPfi,(.L_x_15 - _Z19SharedMem2globalMemPfi)
        .other          _Z19SharedMem2globalMemPfi,@"STO_CUDA_ENTRY STV_DEFAULT"
_Z19SharedMem2globalMemPfi:
.text._Z19SharedMem2globalMemPfi:
        /* <DEDUP_REMOVED lines=11> */
[----:B------:R-:W2:Y:S05]  /*00b0*/  LDCU.64 UR8, c[0x0][0x358] ;  /* 0x00006b00ff0877ac */ /* 0x000eaa0008000a00 */
[----:B------:R-:W3:Y:S01]  /*00c0*/  LDC.64 R4, c[0x0][0x380] ;  /* 0x0000e000ff047b82 */ /* 0x000ee20000000a00 */
[----:B-1----:R-:W-:Y:S01]  /*00d0*/  IMAD R7, R7, UR6, RZ ;  /* 0x0000000607077c24 */ /* 0x002fe2000f8e02ff */
[----:B0-2---:R-:W-:-:S12]  /*00e0*/  ULEA UR4, UR5, UR4, 0x18 ;  /* 0x0000000405047291 */ /* 0x005fd8000f8ec0ff */
.L_x_8:
[C---:B------:R-:W-:Y:S01]  /*00f0*/  LEA R6, R0.reuse, UR4, 0x2 ;  /* 0x0000000400067c11 */ /* 0x040fe2000f8e10ff */
[----:B0--3--:R-:W-:Y:S01]  /*0100*/  IMAD.WIDE R2, R0, 0x4, R4 ;  /* 0x0000000400027825 */ /* 0x009fe200078e0204 */
[----:B------:R-:W-:-:S03]  /*0110*/  IADD3 R0, PT, PT, R7, R0, RZ ;  /* 0x0000000007007210 */ /* 0x000fc60007ffe0ff */
[----:B------:R-:W0:Y:S01]  /*0120*/  LDS R9, [R6] ;  /* 0x0000000006097984 */ /* 0x000e220000000800 */
[----:B------:R-:W-:-:S03]  /*0130*/  ISETP.GE.AND P0, PT, R0, UR7, PT ;  /* 0x0000000700007c0c */ /* 0x000fc6000bf06270 */
[----:B0-----:R0:W-:Y:S10]  /*0140*/  STG.E desc[UR8][R2.64], R9 ;  /* 0x0000000902007986 */ /* 0x0011f4000c101908 */
[----:B------:R-:W-:Y:S05]  /*0150*/  @!P0 BRA `(.L_x_8) ;  /* 0xfffffffc00e48947 */ /* 0x000fea000383ffff */
[----:B------:R-:W-:Y:S05]  /*0160*/  EXIT ;  /* 0x000000000000794d */ /* 0x000fea0003800000 */
.L_x_9:
        /* <DEDUP_REMOVED lines=9> */
.L_x_15:


//--------------------- .text._Z19globalMem2SharedMemPfi --------------------------
	.section	.text._Z19globalMem2SharedMemPfi,"ax",@progbits
	.align	128
        .global         _Z19globalMem2SharedMemPfi
        .type           _Z19globalMem2SharedMemPfi,@function
        .size           _Z19globalMem2SharedMemPfi,(.L_x_16 - _Z19globalMem2SharedMemPfi)
        .other          _Z19globalMem2SharedMemPfi,@"STO_CUDA_ENTRY STV_DEFAULT"
_Z19globalMem2SharedMemPfi:
.text._Z19globalMem2SharedMemPfi:
        /* <DEDUP_REMOVED lines=15> */
.L_x_10:
[----:B0--3--:R-:W-:-:S06]  /*00f0*/  IMAD.WIDE R2, R0, 0x4, R4 ;  /* 0x0000000400027825 */ /* 0x009fcc00078e0204 */
[----:B------:R-:W2:Y:S01]  /*0100*/  LDG.E.CONSTANT R2, desc[UR8][R2.64] ;  /* 0x0000000802027981 */ /* 0x000ea2000c1e9900 */
[----:B------:R-:W-:Y:S02]  /*0110*/  LEA R9, R0, UR4, 0x2 ;  /* 0x0000000400097c11 */ /* 0x000fe4000f8e10ff */
[----:B------:R-:W-:-:S04]  /*0120*/  IADD3 R0, PT, PT, R7, R0, RZ ;  /* 0x0000000007007210 */ /* 0x000fc80007ffe0ff */
[----:B------:R-:W-:Y:S01]  /*0130*/  ISETP.GE.AND P0, PT, R0, UR7, PT ;  /* 0x0000000700007c0c */ /* 0x000fe2000bf06270 */
[----:B--2---:R0:W-:-:S12]  /*0140*/  STS [R9], R2 ;  /* 0x0000000209007388 */ /* 0x0041d80000000800 */
[----:B------:R-:W-:Y:S05]  /*0150*/  @!P0 BRA `(.L_x_10) ;  /* 0xfffffffc00e48947 */ /* 0x000fea000383ffff */
[----:B------:R-:W-:Y:S05]  /*0160*/  EXIT ;  /* 0x000000000000794d */ /* 0x000fea0003800000 */
.L_x_11:
        /* <DEDUP_REMOVED lines=9> */
.L_x_16:


//--------------------- .nv.shared._Z17bankConflictsReadv --------------------------
	.section	.nv.shared._Z17bankConflictsReadv,"aw",@nobits
	.sectionflags	@""
	.align	16
	.zero		1024


//--------------------- .nv.shared.reserved.0     --------------------------
	.section	.nv.shared.reserved.0,"aw",@nobits
	.weak		__nv_reservedSMEM_offset_0_alias
	.size		__nv_reservedSMEM_offset_0_alias, 0, 64
	.other		__nv_reservedSMEM_offset_0_alias,@"STO_CUDA_RESERVED_SHARED STV_DEFAULT"
__nv_reservedSMEM_offset_0_alias:
	.zero		0
	.zero		64


//--------------------- .nv.shared._Z19Registers2SharedMemi --------------------------
	.section	.nv.shared._Z19Registers2SharedMemi,"aw",@nobits
	.sectionflags	@""
	.align	16
	.zero		1024


//--------------------- .nv.shared._Z19SharedMem2RegistersPfi --------------------------
	.section	.nv.shared._Z19SharedMem2RegistersPfi,"aw",@nobits
	.sectionflags	@""
	.align	16
	.zero		1024


//--------------------- .nv.shared._Z19SharedMem2globalMemPfi --------------------------
	.section	.nv.shared._Z19SharedMem2globalMemPfi,"aw",@nobits
	.sectionflags	@""
	.align	16
	.zero		1024


//--------------------- .nv.shared._Z19globalMem2SharedMemPfi --------------------------
	.section	.nv.shared._Z19globalMem2SharedMemPfi,"aw",@nobits
	.sectionflags	@""
	.align	16
	.zero		1024


//--------------------- .nv.constant0._Z17bankConflictsReadv --------------------------
	.section	.nv.constant0._Z17bankConflictsReadv,"a",@progbits
	.sectionflags	@""
	.align	4
.nv.constant0._Z17bankConflictsReadv:
	.zero		896


//--------------------- .nv.constant0._Z19Registers2SharedMemi --------------------------
	.section	.nv.constant0._Z19Registers2SharedMemi,"a",@progbits
	.sectionflags	@""
	.align	4
.nv.constant0._Z19Registers2SharedMemi:
	.zero		900


//--------------------- .nv.constant0._Z19SharedMem2RegistersPfi --------------------------
	.section	.nv.constant0._Z19SharedMem2RegistersPfi,"a",@progbits
	.sectionflags	@""
	.align	4
.nv.constant0._Z19SharedMem2RegistersPfi:
	.zero		908


//--------------------- .nv.constant0._Z19SharedMem2globalMemPfi --------------------------
	.section	.nv.constant0._Z19SharedMem2globalMemPfi,"a",@progbits
	.sectionflags	@""
	.align	4
.nv.constant0._Z19SharedMem2globalMemPfi:
	.zero		908


//--------------------- .nv.constant0._Z19globalMem2SharedMemPfi --------------------------
	.section	.nv.constant0._Z19globalMem2SharedMemPfi,"a",@progbits
	.sectionflags	@""
	.align	4
.nv.constant0._Z19globalMem2SharedMemPfi:
	.zero		908


//--------------------- SYMBOLS --------------------------

	.type		.nv.reservedSmem.offset0,@object
	.size		.nv.reservedSmem.offset0,0x4
	.type		.nv.reservedSmem.cap,@object
	.size		.nv.reservedSmem.cap,0x4
